	.headerflags	@"EF_CUDA_TEXMODE_UNIFIED EF_CUDA_64BIT_ADDRESS EF_CUDA_ACCELERATORS EF_CUDA_SM90 EF_CUDA_VIRTUAL_SM(EF_CUDA_SM90)"
	.elftype	@"ET_EXEC"


//--------------------- .nv.info                  --------------------------
	.section	.nv.info,"",@"SHT_CUDA_INFO"
	.align	4


	//----- nvinfo : EIATTR_REGCOUNT
	.align		4
        /*0000*/ 	.byte	0x04, 0x2f
        /*0002*/ 	.short	(.L_3 - .L_2)
	.align		4
.L_2:
        /*0004*/ 	.word	index@(triton_poi_fused__native_batch_norm_legit_no_training_relu_9)
        /*0008*/ 	.word	0x00000012


	//----- nvinfo : EIATTR_MIN_STACK_SIZE
	.align		4
.L_3:
        /*000c*/ 	.byte	0x04, 0x12
        /*000e*/ 	.short	(.L_5 - .L_4)
	.align		4
.L_4:
        /*0010*/ 	.word	index@(triton_poi_fused__native_batch_norm_legit_no_training_relu_9)
        /*0014*/ 	.word	0x00000000


	//----- nvinfo : EIATTR_FRAME_SIZE
	.align		4
.L_5:
        /*0018*/ 	.byte	0x04, 0x11
        /*001a*/ 	.short	(.L_7 - .L_6)
	.align		4
.L_6:
        /*001c*/ 	.word	index@(triton_poi_fused__native_batch_norm_legit_no_training_relu_9)
        /*0020*/ 	.word	0x00000000


	//----- nvinfo : EIATTR_MIN_STACK_SIZE
	.align		4
.L_7:
        /*0024*/ 	.byte	0x04, 0x12
        /*0026*/ 	.short	(.L_9 - .L_8)
	.align		4
.L_8:
        /*0028*/ 	.word	index@(triton_poi_fused__native_batch_norm_legit_no_training_relu_9)
        /*002c*/ 	.word	0x00000000
.L_9:


//--------------------- .nv.info.triton_poi_fused__native_batch_norm_legit_no_training_relu_9 --------------------------
	.section	.nv.info.triton_poi_fused__native_batch_norm_legit_no_training_relu_9,"",@"SHT_CUDA_INFO"
	.sectionflags	@""
	.align	4


	//----- nvinfo : EIATTR_CUDA_API_VERSION
	.align		4
        /*0000*/ 	.byte	0x04, 0x37
        /*0002*/ 	.short	(.L_11 - .L_10)
.L_10:
        /*0004*/ 	.word	0x0000007c


	//----- nvinfo : EIATTR_KPARAM_INFO
	.align		4
.L_11:
        /*0008*/ 	.byte	0x04, 0x17
        /*000a*/ 	.short	(.L_13 - .L_12)
.L_12:
        /*000c*/ 	.word	0x00000000
        /*0010*/ 	.short	0x0006
        /*0012*/ 	.short	0x0030
        /*0014*/ 	.byte	0x00, 0xf0, 0x11, 0x00


	//----- nvinfo : EIATTR_KPARAM_INFO
	.align		4
.L_13:
        /*0018*/ 	.byte	0x04, 0x17
        /*001a*/ 	.short	(.L_15 - .L_14)
.L_14:
        /*001c*/ 	.word	0x00000000
        /*0020*/ 	.short	0x0005
        /*0022*/ 	.short	0x0028
        /*0024*/ 	.byte	0x00, 0xf4, 0x21, 0x00


	//----- nvinfo : EIATTR_KPARAM_INFO
	.align		4
.L_15:
        /*0028*/ 	.byte	0x04, 0x17
        /*002a*/ 	.short	(.L_17 - .L_16)
.L_16:
        /*002c*/ 	.word	0x00000000
        /*0030*/ 	.short	0x0004
        /*0032*/ 	.short	0x0020
        /*0034*/ 	.byte	0x00, 0xf4, 0x21, 0x00


	//----- nvinfo : EIATTR_KPARAM_INFO
	.align		4
.L_17:
        /*0038*/ 	.byte	0x04, 0x17
        /*003a*/ 	.short	(.L_19 - .L_18)
.L_18:
        /*003c*/ 	.word	0x00000000
        /*0040*/ 	.short	0x0003
        /*0042*/ 	.short	0x0018
        /*0044*/ 	.byte	0x00, 0xf4, 0x21, 0x00


	//----- nvinfo : EIATTR_KPARAM_INFO
	.align		4
.L_19:
        /*0048*/ 	.byte	0x04, 0x17
        /*004a*/ 	.short	(.L_21 - .L_20)
.L_20:
        /*004c*/ 	.word	0x00000000
        /*0050*/ 	.short	0x0002
        /*0052*/ 	.short	0x0010
        /*0054*/ 	.byte	0x00, 0xf4, 0x21, 0x00


	//----- nvinfo : EIATTR_KPARAM_INFO
	.align		4
.L_21:
        /*0058*/ 	.byte	0x04, 0x17
        /*005a*/ 	.short	(.L_23 - .L_22)
.L_22:
        /*005c*/ 	.word	0x00000000
        /*0060*/ 	.short	0x0001
        /*0062*/ 	.short	0x0008
        /*0064*/ 	.byte	0x00, 0xf4, 0x21, 0x00


	//----- nvinfo : EIATTR_KPARAM_INFO
	.align		4
.L_23:
        /*0068*/ 	.byte	0x04, 0x17
        /*006a*/ 	.short	(.L_25 - .L_24)
.L_24:
        /*006c*/ 	.word	0x00000000
        /*0070*/ 	.short	0x0000
        /*0072*/ 	.short	0x0000
        /*0074*/ 	.byte	0x00, 0xf4, 0x21, 0x00


	//----- nvinfo : EIATTR_SPARSE_MMA_MASK
	.align		4
.L_25:
        /*0078*/ 	.byte	0x03, 0x50
        /*007a*/ 	.short	0x0000


	//----- nvinfo : EIATTR_MAXREG_COUNT
	.align		4
        /*007c*/ 	.byte	0x03, 0x1b
        /*007e*/ 	.short	0x00ff


	//----- nvinfo : EIATTR_EXIT_INSTR_OFFSETS
	.align		4
        /*0080*/ 	.byte	0x04, 0x1c
        /*0082*/ 	.short	(.L_27 - .L_26)


	//   ....[0]....
.L_26:
        /*0084*/ 	.word	0x000003d0


	//----- nvinfo : EIATTR_REQNTID
	.align		4
.L_27:
        /*0088*/ 	.byte	0x04, 0x10
        /*008a*/ 	.short	(.L_29 - .L_28)
.L_28:
        /*008c*/ 	.word	0x00000100
        /*0090*/ 	.word	0x00000001
        /*0094*/ 	.word	0x00000001


	//----- nvinfo : EIATTR_CBANK_PARAM_SIZE
	.align		4
.L_29:
        /*0098*/ 	.byte	0x03, 0x19
        /*009a*/ 	.short	0x0034


	//----- nvinfo : EIATTR_PARAM_CBANK
	.align		4
        /*009c*/ 	.byte	0x04, 0x0a
        /*009e*/ 	.short	(.L_31 - .L_30)
	.align		4
.L_30:
        /*00a0*/ 	.word	index@(.nv.constant0.triton_poi_fused__native_batch_norm_legit_no_training_relu_9)
        /*00a4*/ 	.short	0x0210
        /*00a6*/ 	.short	0x0034


	//----- nvinfo : EIATTR_SW_WAR
	.align		4
.L_31:
        /*00a8*/ 	.byte	0x04, 0x36
        /*00aa*/ 	.short	(.L_33 - .L_32)
.L_32:
        /*00ac*/ 	.word	0x00000008
.L_33:


//--------------------- .nv.callgraph             --------------------------
	.section	.nv.callgraph,"",@"SHT_CUDA_CALLGRAPH"
	.align	4
	.sectionentsize	8
	.align		4
        /*0000*/ 	.word	0x00000000
	.align		4
        /*0004*/ 	.word	0xffffffff
	.align		4
        /*0008*/ 	.word	0x00000000
	.align		4
        /*000c*/ 	.word	0xfffffffe
	.align		4
        /*0010*/ 	.word	0x00000000
	.align		4
        /*0014*/ 	.word	0xfffffffd
	.align		4
        /*0018*/ 	.word	0x00000000
	.align		4
        /*001c*/ 	.word	0xfffffffc


//--------------------- .nv.constant4             --------------------------
	.section	.nv.constant4,"a",@progbits
	.align	8
	.align		8
.nv.constant4:
        /*0000*/ 	.dword	_$_str
	.align		8
        /*0008*/ 	.dword	_$_str_$_2


//--------------------- .text.triton_poi_fused__native_batch_norm_legit_no_training_relu_9 --------------------------
	.section	.text.triton_poi_fused__native_batch_norm_legit_no_training_relu_9,"ax",@progbits
	.align	128
        .global         triton_poi_fused__native_batch_norm_legit_no_training_relu_9
        .type           triton_poi_fused__native_batch_norm_legit_no_training_relu_9,@function
        .size           triton_poi_fused__native_batch_norm_legit_no_training_relu_9,(.L_x_1 - triton_poi_fused__native_batch_norm_legit_no_training_relu_9)
        .other          triton_poi_fused__native_batch_norm_legit_no_training_relu_9,@"STO_CUDA_ENTRY STV_DEFAULT"
triton_poi_fused__native_batch_norm_legit_no_training_relu_9:
.text.triton_poi_fused__native_batch_norm_legit_no_training_relu_9:
[----:B------:R-:W-:Y:S01]  /*0000*/  LDC R1, c[0x0][0x28] ;  /* 0x00000a00ff017b82 */ /* 0x000fe20000000800 */
[----:B------:R-:W1:Y:S07]  /*0010*/  S2R R0, SR_TID.X ;  /* 0x0000000000007919 */ /* 0x000e6e0000002100 */
[----:B------:R-:W2:Y:S01]  /*0020*/  LDC.64 R2, c[0x0][0x220] ;  /* 0x00008800ff027b82 */ /* 0x000ea20000000a00 */
[----:B------:R-:W-:Y:S01]  /*0030*/  ULDC.64 UR4, c[0x0][0x208] ;  /* 0x0000820000047ab9 */ /* 0x000fe20000000a00 */
[----:B------:R-:W3:Y:S06]  /*0040*/  S2R R7, SR_CTAID.X ;  /* 0x0000000000077919 */ /* 0x000eec0000002500 */
[----:B------:R-:W4:Y:S08]  /*0050*/  LDC.64 R8, c[0x0][0x228] ;  /* 0x00008a00ff087b82 */ /* 0x000f300000000a00 */
[----:B------:R-:W5:Y:S01]  /*0060*/  LDC.64 R10, c[0x0][0x230] ;  /* 0x00008c00ff0a7b82 */ /* 0x000f620000000a00 */
[----:B-1----:R-:W-:-:S02]  /*0070*/  SHF.L.U32 R0, R0, 0x1, RZ ;  /* 0x0000000100007819 */ /* 0x002fc400000006ff */
[----:B---3--:R-:W-:Y:S02]  /*0080*/  SHF.R.S32.HI R5, RZ, 0x16, R7 ;  /* 0x00000016ff057819 */ /* 0x008fe40000011407 */
[----:B------:R-:W-:Y:S02]  /*0090*/  LOP3.LUT R0, R0, 0x1fe, RZ, 0xc0, !PT ;  /* 0x000001fe00007812 */ /* 0x000fe400078ec0ff */
[----:B------:R-:W-:Y:S02]  /*00a0*/  SGXT R5, R5, 0x1 ;  /* 0x000000010505781a */ /* 0x000fe40000000200 */
[----:B------:R-:W-:Y:S02]  /*00b0*/  LEA R0, R7, R0, 0x9 ;  /* 0x0000000007007211 */ /* 0x000fe400078e48ff */
[----:B------:R-:W1:Y:S02]  /*00c0*/  LDC.64 R6, c[0x0][0x218] ;  /* 0x00008600ff067b82 */ /* 0x000e640000000a00 */
[----:B------:R-:W-:-:S04]  /*00d0*/  LEA.HI R5, R5, R0, RZ, 0x9 ;  /* 0x0000000005057211 */ /* 0x000fc800078f48ff */
[----:B------:R-:W-:-:S04]  /*00e0*/  LOP3.LUT R5, R5, 0xfffffe00, RZ, 0xc0, !PT ;  /* 0xfffffe0005057812 */ /* 0x000fc800078ec0ff */
[----:B------:R-:W-:Y:S02]  /*00f0*/  IADD3 R13, R0, -R5, RZ ;  /* 0x80000005000d7210 */ /* 0x000fe40007ffe0ff */
[----:B------:R-:W3:Y:S03]  /*0100*/  LDC.64 R4, c[0x0][0x210] ;  /* 0x00008400ff047b82 */ /* 0x000ee60000000a00 */
[----:B--2---:R-:W-:-:S06]  /*0110*/  IMAD.WIDE R2, R13, 0x4, R2 ;  /* 0x000000040d027825 */ /* 0x004fcc00078e0202 */
[----:B------:R-:W2:Y:S01]  /*0120*/  LDG.E.EL.64 R2, desc[UR4][R2.64] ;  /* 0x0000000402027981 */ /* 0x000ea2000c2e1b00 */
[----:B-1----:R-:W-:-:S04]  /*0130*/  IMAD.WIDE R6, R13, 0x4, R6 ;  /* 0x000000040d067825 */ /* 0x002fc800078e0206 */
[C---:B----4-:R-:W-:Y:S02]  /*0140*/  IMAD.WIDE R8, R13.reuse, 0x4, R8 ;  /* 0x000000040d087825 */ /* 0x050fe400078e0208 */
[----:B------:R-:W4:Y:S02]  /*0150*/  LDG.E.EL.64 R6, desc[UR4][R6.64] ;  /* 0x0000000406067981 */ /* 0x000f24000c2e1b00 */
[----:B-----5:R-:W-:Y:S02]  /*0160*/  IMAD.WIDE R10, R13, 0x4, R10 ;  /* 0x000000040d0a7825 */ /* 0x020fe400078e020a */
[----:B------:R-:W5:Y:S02]  /*0170*/  LDG.E.EL.64 R8, desc[UR4][R8.64] ;  /* 0x0000000408087981 */ /* 0x000f64000c2e1b00 */
[----:B---3--:R-:W-:Y:S02]  /*0180*/  IMAD.WIDE R4, R0, 0x4, R4 ;  /* 0x0000000400047825 */ /* 0x008fe400078e0204 */
[----:B------:R-:W5:Y:S04]  /*0190*/  LDG.E.EL.64 R10, desc[UR4][R10.64] ;  /* 0x000000040a0a7981 */ /* 0x000f68000c2e1b00 */
[----:B------:R-:W4:Y:S01]  /*01a0*/  LDG.E.64 R4, desc[UR4][R4.64] ;  /* 0x0000000404047981 */ /* 0x000f22000c1e1b00 */
[----:B------:R-:W-:Y:S01]  /*01b0*/  HFMA2.MMA R14, -RZ, RZ, 1.625, 0 ;  /* 0x3e800000ff0e7435 */ /* 0x000fe200000001ff */
[----:B--2---:R-:W-:Y:S01]  /*01c0*/  FADD R2, R2, 9.9999997473787516356e-06 ;  /* 0x3727c5ac02027421 */ /* 0x004fe20000000000 */
[----:B------:R-:W-:-:S03]  /*01d0*/  FADD R3, R3, 9.9999997473787516356e-06 ;  /* 0x3727c5ac03037421 */ /* 0x000fc60000000000 */
[----:B------:R-:W1:Y:S08]  /*01e0*/  MUFU.SQRT R12, R2 ;  /* 0x00000002000c7308 */ /* 0x000e700000002000 */
[----:B------:R2:W3:Y:S01]  /*01f0*/  MUFU.SQRT R13, R3 ;  /* 0x00000003000d7308 */ /* 0x0004e20000002000 */
[C---:B-1----:R-:W-:Y:S02]  /*0200*/  FSETP.GT.AND P0, PT, R12.reuse, 8.50705917302346158658e+37, PT ;  /* 0x7e8000000c00780b */ /* 0x042fe40003f04000 */
[----:B------:R-:W-:Y:S01]  /*0210*/  FSETP.GEU.AND P2, PT, R12, 1.175494350822287508e-38, PT ;  /* 0x008000000c00780b */ /* 0x000fe20003f4e000 */
[----:B--2---:R-:W1:Y:S01]  /*0220*/  LDC.64 R2, c[0x0][0x238] ;  /* 0x00008e00ff027b82 */ /* 0x004e620000000a00 */
[----:B---3--:R-:W-:-:S02]  /*0230*/  FSETP.GT.AND P1, PT, R13, 8.50705917302346158658e+37, PT ;  /* 0x7e8000000d00780b */ /* 0x008fc40003f24000 */
[----:B------:R-:W-:-:S07]  /*0240*/  FSETP.GEU.AND P3, PT, R13, 1.175494350822287508e-38, PT ;  /* 0x008000000d00780b */ /* 0x000fce0003f6e000 */
[----:B------:R-:W-:-:S04]  /*0250*/  @P0 FMUL R12, R12, 0.25 ;  /* 0x3e8000000c0c0820 */ /* 0x000fc80000400000 */
[----:B------:R-:W-:Y:S01]  /*0260*/  @!P2 FMUL R12, R12, 16777216 ;  /* 0x4b8000000c0ca820 */ /* 0x000fe20000400000 */
[----:B------:R-:W-:-:S04]  /*0270*/  @P1 FMUL R13, R13, 0.25 ;  /* 0x3e8000000d0d1820 */ /* 0x000fc80000400000 */
[----:B------:R-:W-:Y:S01]  /*0280*/  @!P3 FMUL R13, R13, 16777216 ;  /* 0x4b8000000d0db820 */ /* 0x000fe20000400000 */
[----:B------:R-:W2:Y:S01]  /*0290*/  MUFU.RCP R12, R12 ;  /* 0x0000000c000c7308 */ /* 0x000ea20000001000 */
[----:B------:R-:W-:-:S07]  /*02a0*/  FSEL R15, R14, 1, P0 ;  /* 0x3f8000000e0f7808 */ /* 0x000fce0000000000 */
[----:B------:R-:W3:Y:S01]  /*02b0*/  MUFU.RCP R13, R13 ;  /* 0x0000000d000d7308 */ /* 0x000ee20000001000 */
[----:B------:R-:W-:Y:S01]  /*02c0*/  FSEL R14, R14, 1, P1 ;  /* 0x3f8000000e0e7808 */ /* 0x000fe20000800000 */
[----:B------:R-:W-:-:S04]  /*02d0*/  @!P2 FMUL R15, R15, 16777216 ;  /* 0x4b8000000f0fa820 */ /* 0x000fc80000400000 */
[----:B------:R-:W-:Y:S01]  /*02e0*/  @!P3 FMUL R14, R14, 16777216 ;  /* 0x4b8000000e0eb820 */ /* 0x000fe20000400000 */
[----:B----4-:R-:W-:Y:S01]  /*02f0*/  FADD R5, R5, -R7 ;  /* 0x8000000705057221 */ /* 0x010fe20000000000 */
[----:B------:R-:W-:Y:S01]  /*0300*/  FADD R4, R4, -R6 ;  /* 0x8000000604047221 */ /* 0x000fe20000000000 */
[----:B--2---:R-:W-:Y:S01]  /*0310*/  FMUL R15, R12, R15 ;  /* 0x0000000f0c0f7220 */ /* 0x004fe20000400000 */
[----:B---3--:R-:W-:-:S03]  /*0320*/  FMUL R14, R13, R14 ;  /* 0x0000000e0d0e7220 */ /* 0x008fc60000400000 */
[----:B------:R-:W-:Y:S01]  /*0330*/  FMUL R15, R4, R15 ;  /* 0x0000000f040f7220 */ /* 0x000fe20000400000 */
[----:B------:R-:W-:-:S03]  /*0340*/  FMUL R14, R5, R14 ;  /* 0x0000000e050e7220 */ /* 0x000fc60000400000 */
[----:B-----5:R-:W-:Y:S01]  /*0350*/  FFMA R8, R8, R15, R10 ;  /* 0x0000000f08087223 */ /* 0x020fe2000000000a */
[----:B------:R-:W-:-:S04]  /*0360*/  FFMA R9, R9, R14, R11 ;  /* 0x0000000e09097223 */ /* 0x000fc8000000000b */
[----:B------:R-:W-:Y:S02]  /*0370*/  FSETP.GEU.AND P0, PT, R8, RZ, PT ;  /* 0x000000ff0800720b */ /* 0x000fe40003f0e000 */
[C---:B------:R-:W-:Y:S01]  /*0380*/  FSETP.GEU.AND P1, PT, R9.reuse, RZ, PT ;  /* 0x000000ff0900720b */ /* 0x040fe20003f2e000 */
[----:B-1----:R-:W-:Y:S01]  /*0390*/  IMAD.WIDE R2, R0, 0x4, R2 ;  /* 0x0000000400027825 */ /* 0x002fe200078e0202 */
[----:B------:R-:W-:Y:S02]  /*03a0*/  FSEL R8, R8, RZ, P0 ;  /* 0x000000ff08087208 */ /* 0x000fe40000000000 */
[----:B------:R-:W-:-:S05]  /*03b0*/  FSEL R9, R9, RZ, P1 ;  /* 0x000000ff09097208 */ /* 0x000fca0000800000 */
[----:B------:R-:W-:Y:S01]  /*03c0*/  STG.E.64 desc[UR4][R2.64], R8 ;  /* 0x0000000802007986 */ /* 0x000fe2000c101b04 */
[----:B------:R-:W-:Y:S05]  /*03d0*/  EXIT ;  /* 0x000000000000794d */ /* 0x000fea0003800000 */
.L_x_0:
[----:B------:R-:W-:-:S00]  /*03e0*/  BRA `(.L_x_0) ;  /* 0xfffffffc00fc7947 */ /* 0x000fc0000383ffff */
[----:B------:R-:W-:-:S00]  /*03f0*/  NOP ;  /* 0x0000000000007918 */ /* 0x000fc00000000000 */
        /* <DEDUP_REMOVED lines=8> */
.L_x_1:


//--------------------- .nv.global.init           --------------------------
	.section	.nv.global.init,"aw",@progbits
.nv.global.init:
	.type		_$_str,@object
	.size		_$_str,(_$_str_$_2 - _$_str)
_$_str:
        /*0000*/ 	.byte	0x5f, 0x5f, 0x43, 0x55, 0x44, 0x41, 0x5f, 0x46, 0x54, 0x5a, 0x00
	.type		_$_str_$_2,@object
	.size		_$_str_$_2,(.L_1 - _$_str_$_2)
_$_str_$_2:
        /*000b*/ 	.byte	0x5f, 0x5f, 0x43, 0x55, 0x44, 0x41, 0x5f, 0x50, 0x52, 0x45, 0x43, 0x5f, 0x53, 0x51, 0x52, 0x54
        /*001b*/ 	.byte	0x00
.L_1:


//--------------------- .nv.constant0.triton_poi_fused__native_batch_norm_legit_no_training_relu_9 --------------------------
	.section	.nv.constant0.triton_poi_fused__native_batch_norm_legit_no_training_relu_9,"a",@progbits
	.sectionflags	@""
	.align	4
.nv.constant0.triton_poi_fused__native_batch_norm_legit_no_training_relu_9:
	.zero		580
